//
// Generated by NVIDIA NVVM Compiler
//
// Compiler Build ID: CL-36424714
// Cuda compilation tools, release 13.0, V13.0.88
// Based on NVVM 20.0.0
//

.version 9.0
.target sm_100
.address_size 64

	// .globl	_Z13vector_squarePKfPfi

.visible .entry _Z13vector_squarePKfPfi(
	.param .u64 .ptr .align 1 _Z13vector_squarePKfPfi_param_0,
	.param .u64 .ptr .align 1 _Z13vector_squarePKfPfi_param_1,
	.param .u32 _Z13vector_squarePKfPfi_param_2
)
{
	.reg .pred 	%p<2>;
	.reg .b32 	%r<6>;
	.reg .b32 	%f<3>;
	.reg .b64 	%rd<8>;

	ld.param.u64 	%rd1, [_Z13vector_squarePKfPfi_param_0];
	ld.param.u64 	%rd2, [_Z13vector_squarePKfPfi_param_1];
	ld.param.u32 	%r2, [_Z13vector_squarePKfPfi_param_2];
	mov.u32 	%r3, %ctaid.x;
	mov.u32 	%r4, %ntid.x;
	mov.u32 	%r5, %tid.x;
	mad.lo.s32 	%r1, %r3, %r4, %r5;
	setp.ge.s32 	%p1, %r1, %r2;
	@%p1 bra 	$L__BB0_2;
	cvta.to.global.u64 	%rd3, %rd1;
	cvta.to.global.u64 	%rd4, %rd2;
	mul.wide.s32 	%rd5, %r1, 4;
	add.s64 	%rd6, %rd3, %rd5;
	ld.global.f32 	%f1, [%rd6];
	mul.f32 	%f2, %f1, %f1;
	add.s64 	%rd7, %rd4, %rd5;
	st.global.f32 	[%rd7], %f2;
$L__BB0_2:
	ret;

}


// ===== COMPILED SASS (sm_100) =====

	.target	sm_100

	.elftype	@"ET_EXEC"


//--------------------- .note.nv.tkinfo           --------------------------
	.section	.note.nv.tkinfo,"",@"SHT_NOTE"
	.sectionflags	@"SHF_NOTE_NV_TKINFO"
	.tkinfo
        /*0018*/ 	.word	0x00000002
        /*0030*/ 	.string	""
        /*0030*/ 	.string	"ptxas"
        /*0030*/ 	.string	"Cuda compilation tools, release 13.0, V13.0.88"
        /*0030*/ 	.string	"Build cuda_13.0.r13.0/compiler.36424714_0"
        /*0030*/ 	.string	"-arch sm_100 -m 64 "



//--------------------- .note.nv.cuinfo           --------------------------
	.section	.note.nv.cuinfo,"",@"SHT_NOTE"
	.sectionflags	@"SHF_NOTE_NV_CUINFO"
        /*0018*/ 	.short	0x0002
        /*001a*/ 	.short	0x0064
        /*001c*/ 	.short	0x0082
	.zero		2


//--------------------- .nv.info                  --------------------------
	.section	.nv.info,"",@"SHT_CUDA_INFO"
	.align	4


	//----- nvinfo : EIATTR_REGCOUNT
	.align		4
        /*0000*/ 	.byte	0x04, 0x2f
        /*0002*/ 	.short	(.L_1 - .L_0)
	.align		4
.L_0:
        /*0004*/ 	.word	index@(_Z13vector_squarePKfPfi)
        /*0008*/ 	.word	0x0000000a


	//----- nvinfo : EIATTR_FRAME_SIZE
	.align		4
.L_1:
        /*000c*/ 	.byte	0x04, 0x11
        /*000e*/ 	.short	(.L_3 - .L_2)
	.align		4
.L_2:
        /*0010*/ 	.word	index@(_Z13vector_squarePKfPfi)
        /*0014*/ 	.word	0x00000000


	//----- nvinfo : EIATTR_MIN_STACK_SIZE
	.align		4
.L_3:
        /*0018*/ 	.byte	0x04, 0x12
        /*001a*/ 	.short	(.L_5 - .L_4)
	.align		4
.L_4:
        /*001c*/ 	.word	index@(_Z13vector_squarePKfPfi)
        /*0020*/ 	.word	0x00000000
.L_5:


//--------------------- .nv.compat                --------------------------
	.section	.nv.compat,"",@"SHT_CUDA_COMPAT_INFO"
	.align	4
        /*0000*/ 	.byte	0x02, 0x09, 0x00, 0x00, 0x02, 0x02, 0x01, 0x00, 0x02, 0x05, 0x05, 0x00, 0x03, 0x07, 0x01, 0x01
        /*0010*/ 	.byte	0x02, 0x03, 0x00, 0x00, 0x02, 0x06, 0x01, 0x00, 0x04, 0x0b, 0x08, 0x00, 0x09, 0x00, 0x00, 0x00
        /*0020*/ 	.byte	0x00, 0x00, 0x00, 0x00


//--------------------- .nv.info._Z13vector_squarePKfPfi --------------------------
	.section	.nv.info._Z13vector_squarePKfPfi,"",@"SHT_CUDA_INFO"
	.sectionflags	@""
	.align	4


	//----- nvinfo : EIATTR_CUDA_API_VERSION
	.align		4
        /*0000*/ 	.byte	0x04, 0x37
        /*0002*/ 	.short	(.L_7 - .L_6)
.L_6:
        /*0004*/ 	.word	0x00000082


	//----- nvinfo : EIATTR_KPARAM_INFO
	.align		4
.L_7:
        /*0008*/ 	.byte	0x04, 0x17
        /*000a*/ 	.short	(.L_9 - .L_8)
.L_8:
        /*000c*/ 	.word	0x00000000
        /*0010*/ 	.short	0x0002
        /*0012*/ 	.short	0x0010
        /*0014*/ 	.byte	0x00, 0xf0, 0x11, 0x00


	//----- nvinfo : EIATTR_KPARAM_INFO
	.align		4
.L_9:
        /*0018*/ 	.byte	0x04, 0x17
        /*001a*/ 	.short	(.L_11 - .L_10)
.L_10:
        /*001c*/ 	.word	0x00000000
        /*0020*/ 	.short	0x0001
        /*0022*/ 	.short	0x0008
        /*0024*/ 	.byte	0x00, 0xf5, 0x21, 0x00


	//----- nvinfo : EIATTR_KPARAM_INFO
	.align		4
.L_11:
        /*0028*/ 	.byte	0x04, 0x17
        /*002a*/ 	.short	(.L_13 - .L_12)
.L_12:
        /*002c*/ 	.word	0x00000000
        /*0030*/ 	.short	0x0000
        /*0032*/ 	.short	0x0000
        /*0034*/ 	.byte	0x00, 0xf5, 0x21, 0x00


	//----- nvinfo : EIATTR_SPARSE_MMA_MASK
	.align		4
.L_13:
        /*0038*/ 	.byte	0x03, 0x50
        /*003a*/ 	.short	0x0000


	//----- nvinfo : EIATTR_MAXREG_COUNT
	.align		4
        /*003c*/ 	.byte	0x03, 0x1b
        /*003e*/ 	.short	0x00ff


	//----- nvinfo : EIATTR_MERCURY_ISA_VERSION
	.align		4
        /*0040*/ 	.byte	0x03, 0x5f
        /*0042*/ 	.short	0x0101


	//----- nvinfo : EIATTR_VRC_CTA_INIT_COUNT
	.align		4
        /*0044*/ 	.byte	0x02, 0x4a
	.zero		1
	.zero		1


	//----- nvinfo : EIATTR_EXIT_INSTR_OFFSETS
	.align		4
        /*0048*/ 	.byte	0x04, 0x1c
        /*004a*/ 	.short	(.L_15 - .L_14)


	//   ....[0]....
.L_14:
        /*004c*/ 	.word	0x00000070


	//   ....[1]....
        /*0050*/ 	.word	0x00000100


	//----- nvinfo : EIATTR_CBANK_PARAM_SIZE
	.align		4
.L_15:
        /*0054*/ 	.byte	0x03, 0x19
        /*0056*/ 	.short	0x0014


	//----- nvinfo : EIATTR_PARAM_CBANK
	.align		4
        /*0058*/ 	.byte	0x04, 0x0a
        /*005a*/ 	.short	(.L_17 - .L_16)
	.align		4
.L_16:
        /*005c*/ 	.word	index@(.nv.constant0._Z13vector_squarePKfPfi)
        /*0060*/ 	.short	0x0380
        /*0062*/ 	.short	0x0014


	//----- nvinfo : EIATTR_SW_WAR
	.align		4
.L_17:
        /*0064*/ 	.byte	0x04, 0x36
        /*0066*/ 	.short	(.L_19 - .L_18)
.L_18:
        /*0068*/ 	.word	0x00000008
.L_19:


//--------------------- .nv.callgraph             --------------------------
	.section	.nv.callgraph,"",@"SHT_CUDA_CALLGRAPH"
	.align	4
	.sectionentsize	8
	.align		4
        /*0000*/ 	.word	0x00000000
	.align		4
        /*0004*/ 	.word	0xffffffff
	.align		4
        /*0008*/ 	.word	0x00000000
	.align		4
        /*000c*/ 	.word	0xfffffffe
	.align		4
        /*0010*/ 	.word	0x00000000
	.align		4
        /*0014*/ 	.word	0xfffffffd
	.align		4
        /*0018*/ 	.word	0x00000000
	.align		4
        /*001c*/ 	.word	0xfffffffc


//--------------------- .text._Z13vector_squarePKfPfi --------------------------
	.section	.text._Z13vector_squarePKfPfi,"ax",@progbits
	.align	128
        .global         _Z13vector_squarePKfPfi
        .type           _Z13vector_squarePKfPfi,@function
        .size           _Z13vector_squarePKfPfi,(.L_x_1 - _Z13vector_squarePKfPfi)
        .other          _Z13vector_squarePKfPfi,@"STO_CUDA_ENTRY STV_DEFAULT"
_Z13vector_squarePKfPfi:
.text._Z13vector_squarePKfPfi:
[----:B------:R-:W-:Y:S01]  /*0000*/  LDC R1, c[0x0][0x37c] ;  /* 0x0000df00ff017b82 */ /* 0x000fe20000000800 */
[----:B------:R-:W0:Y:S07]  /*0010*/  S2R R0, SR_TID.X ;  /* 0x0000000000007919 */ /* 0x000e2e0000002100 */
[----:B------:R-:W0:Y:S01]  /*0020*/  S2UR UR4, SR_CTAID.X ;  /* 0x00000000000479c3 */ /* 0x000e220000002500 */
[----:B------:R-:W1:Y:S07]  /*0030*/  LDCU UR5, c[0x0][0x390] ;  /* 0x00007200ff0577ac */ /* 0x000e6e0008000800 */
[----:B------:R-:W0:Y:S02]  /*0040*/  LDC R7, c[0x0][0x360] ;  /* 0x0000d800ff077b82 */ /* 0x000e240000000800 */
[----:B0-----:R-:W-:-:S05]  /*0050*/  IMAD R7, R7, UR4, R0 ;  /* 0x0000000407077c24 */ /* 0x001fca000f8e0200 */
[----:B-1----:R-:W-:-:S13]  /*0060*/  ISETP.GE.AND P0, PT, R7, UR5, PT ;  /* 0x0000000507007c0c */ /* 0x002fda000bf06270 */
[----:B------:R-:W-:Y:S05]  /*0070*/  @P0 EXIT ;  /* 0x000000000000094d */ /* 0x000fea0003800000 */
[----:B------:R-:W0:Y:S01]  /*0080*/  LDC.64 R2, c[0x0][0x380] ;  /* 0x0000e000ff027b82 */ /* 0x000e220000000a00 */
[----:B------:R-:W1:Y:S07]  /*0090*/  LDCU.64 UR4, c[0x0][0x358] ;  /* 0x00006b00ff0477ac */ /* 0x000e6e0008000a00 */
[----:B------:R-:W2:Y:S01]  /*00a0*/  LDC.64 R4, c[0x0][0x388] ;  /* 0x0000e200ff047b82 */ /* 0x000ea20000000a00 */
[----:B0-----:R-:W-:-:S06]  /*00b0*/  IMAD.WIDE R2, R7, 0x4, R2 ;  /* 0x0000000407027825 */ /* 0x001fcc00078e0202 */
[----:B-1----:R-:W3:Y:S01]  /*00c0*/  LDG.E R2, desc[UR4][R2.64] ;  /* 0x0000000402027981 */ /* 0x002ee2000c1e1900 */
[----:B--2---:R-:W-:-:S04]  /*00d0*/  IMAD.WIDE R4, R7, 0x4, R4 ;  /* 0x0000000407047825 */ /* 0x004fc800078e0204 */
[----:B---3--:R-:W-:-:S05]  /*00e0*/  FMUL R7, R2, R2 ;  /* 0x0000000202077220 */ /* 0x008fca0000400000 */
[----:B------:R-:W-:Y:S01]  /*00f0*/  STG.E desc[UR4][R4.64], R7 ;  /* 0x0000000704007986 */ /* 0x000fe2000c101904 */
[----:B------:R-:W-:Y:S05]  /*0100*/  EXIT ;  /* 0x000000000000794d */ /* 0x000fea0003800000 */
.L_x_0:
[----:B------:R-:W-:-:S00]  /*0110*/  BRA `(.L_x_0) ;  /* 0xfffffffc00fc7947 */ /* 0x000fc0000383ffff */
[----:B------:R-:W-:-:S00]  /*0120*/  NOP ;  /* 0x0000000000007918 */ /* 0x000fc00000000000 */
        /* <DEDUP_REMOVED lines=13> */
.L_x_1:


//--------------------- .nv.shared.reserved.0     --------------------------
	.section	.nv.shared.reserved.0,"aw",@nobits
	.weak		__nv_reservedSMEM_offset_0_alias
	.size		__nv_reservedSMEM_offset_0_alias, 0, 64
	.other		__nv_reservedSMEM_offset_0_alias,@"STO_CUDA_RESERVED_SHARED STV_DEFAULT"
__nv_reservedSMEM_offset_0_alias:
	.zero		0
	.zero		64


//--------------------- .nv.constant0._Z13vector_squarePKfPfi --------------------------
	.section	.nv.constant0._Z13vector_squarePKfPfi,"a",@progbits
	.sectionflags	@""
	.align	4
.nv.constant0._Z13vector_squarePKfPfi:
	.zero		916


//--------------------- SYMBOLS --------------------------

	.type		.nv.reservedSmem.offset0,@object
	.size		.nv.reservedSmem.offset0,0x4
